	.headerflags	@"EF_CUDA_TEXMODE_UNIFIED EF_CUDA_64BIT_ADDRESS EF_CUDA_ACCELERATORS EF_CUDA_SM90 EF_CUDA_VIRTUAL_SM(EF_CUDA_SM90)"
	.elftype	@"ET_EXEC"


//--------------------- .nv.info                  --------------------------
	.section	.nv.info,"",@"SHT_CUDA_INFO"
	.align	4


	//----- nvinfo : EIATTR_REGCOUNT
	.align		4
        /*0000*/ 	.byte	0x04, 0x2f
        /*0002*/ 	.short	(.L_1 - .L_0)
	.align		4
.L_0:
        /*0004*/ 	.word	index@(triton_poi_fused_convolution_3)
        /*0008*/ 	.word	0x0000000c


	//----- nvinfo : EIATTR_MIN_STACK_SIZE
	.align		4
.L_1:
        /*000c*/ 	.byte	0x04, 0x12
        /*000e*/ 	.short	(.L_3 - .L_2)
	.align		4
.L_2:
        /*0010*/ 	.word	index@(triton_poi_fused_convolution_3)
        /*0014*/ 	.word	0x00000000


	//----- nvinfo : EIATTR_FRAME_SIZE
	.align		4
.L_3:
        /*0018*/ 	.byte	0x04, 0x11
        /*001a*/ 	.short	(.L_5 - .L_4)
	.align		4
.L_4:
        /*001c*/ 	.word	index@(triton_poi_fused_convolution_3)
        /*0020*/ 	.word	0x00000000


	//----- nvinfo : EIATTR_MIN_STACK_SIZE
	.align		4
.L_5:
        /*0024*/ 	.byte	0x04, 0x12
        /*0026*/ 	.short	(.L_7 - .L_6)
	.align		4
.L_6:
        /*0028*/ 	.word	index@(triton_poi_fused_convolution_3)
        /*002c*/ 	.word	0x00000000
.L_7:


//--------------------- .nv.info.triton_poi_fused_convolution_3 --------------------------
	.section	.nv.info.triton_poi_fused_convolution_3,"",@"SHT_CUDA_INFO"
	.sectionflags	@""
	.align	4


	//----- nvinfo : EIATTR_CUDA_API_VERSION
	.align		4
        /*0000*/ 	.byte	0x04, 0x37
        /*0002*/ 	.short	(.L_9 - .L_8)
.L_8:
        /*0004*/ 	.word	0x0000007c


	//----- nvinfo : EIATTR_KPARAM_INFO
	.align		4
.L_9:
        /*0008*/ 	.byte	0x04, 0x17
        /*000a*/ 	.short	(.L_11 - .L_10)
.L_10:
        /*000c*/ 	.word	0x00000000
        /*0010*/ 	.short	0x0002
        /*0012*/ 	.short	0x0010
        /*0014*/ 	.byte	0x00, 0xf0, 0x11, 0x00


	//----- nvinfo : EIATTR_KPARAM_INFO
	.align		4
.L_11:
        /*0018*/ 	.byte	0x04, 0x17
        /*001a*/ 	.short	(.L_13 - .L_12)
.L_12:
        /*001c*/ 	.word	0x00000000
        /*0020*/ 	.short	0x0001
        /*0022*/ 	.short	0x0008
        /*0024*/ 	.byte	0x00, 0xf4, 0x21, 0x00


	//----- nvinfo : EIATTR_KPARAM_INFO
	.align		4
.L_13:
        /*0028*/ 	.byte	0x04, 0x17
        /*002a*/ 	.short	(.L_15 - .L_14)
.L_14:
        /*002c*/ 	.word	0x00000000
        /*0030*/ 	.short	0x0000
        /*0032*/ 	.short	0x0000
        /*0034*/ 	.byte	0x00, 0xf4, 0x21, 0x00


	//----- nvinfo : EIATTR_SPARSE_MMA_MASK
	.align		4
.L_15:
        /*0038*/ 	.byte	0x03, 0x50
        /*003a*/ 	.short	0x0000


	//----- nvinfo : EIATTR_MAXREG_COUNT
	.align		4
        /*003c*/ 	.byte	0x03, 0x1b
        /*003e*/ 	.short	0x00ff


	//----- nvinfo : EIATTR_EXIT_INSTR_OFFSETS
	.align		4
        /*0040*/ 	.byte	0x04, 0x1c
        /*0042*/ 	.short	(.L_17 - .L_16)


	//   ....[0]....
.L_16:
        /*0044*/ 	.word	0x000001b0


	//   ....[1]....
        /*0048*/ 	.word	0x000001d0


	//----- nvinfo : EIATTR_REQNTID
	.align		4
.L_17:
        /*004c*/ 	.byte	0x04, 0x10
        /*004e*/ 	.short	(.L_19 - .L_18)
.L_18:
        /*0050*/ 	.word	0x00000080
        /*0054*/ 	.word	0x00000001
        /*0058*/ 	.word	0x00000001


	//----- nvinfo : EIATTR_CBANK_PARAM_SIZE
	.align		4
.L_19:
        /*005c*/ 	.byte	0x03, 0x19
        /*005e*/ 	.short	0x0014


	//----- nvinfo : EIATTR_PARAM_CBANK
	.align		4
        /*0060*/ 	.byte	0x04, 0x0a
        /*0062*/ 	.short	(.L_21 - .L_20)
	.align		4
.L_20:
        /*0064*/ 	.word	index@(.nv.constant0.triton_poi_fused_convolution_3)
        /*0068*/ 	.short	0x0210
        /*006a*/ 	.short	0x0014


	//----- nvinfo : EIATTR_SW_WAR
	.align		4
.L_21:
        /*006c*/ 	.byte	0x04, 0x36
        /*006e*/ 	.short	(.L_23 - .L_22)
.L_22:
        /*0070*/ 	.word	0x00000008
.L_23:


//--------------------- .nv.callgraph             --------------------------
	.section	.nv.callgraph,"",@"SHT_CUDA_CALLGRAPH"
	.align	4
	.sectionentsize	8
	.align		4
        /*0000*/ 	.word	0x00000000
	.align		4
        /*0004*/ 	.word	0xffffffff
	.align		4
        /*0008*/ 	.word	0x00000000
	.align		4
        /*000c*/ 	.word	0xfffffffe
	.align		4
        /*0010*/ 	.word	0x00000000
	.align		4
        /*0014*/ 	.word	0xfffffffd
	.align		4
        /*0018*/ 	.word	0x00000000
	.align		4
        /*001c*/ 	.word	0xfffffffc


//--------------------- .text.triton_poi_fused_convolution_3 --------------------------
	.section	.text.triton_poi_fused_convolution_3,"ax",@progbits
	.align	128
        .global         triton_poi_fused_convolution_3
        .type           triton_poi_fused_convolution_3,@function
        .size           triton_poi_fused_convolution_3,(.L_x_1 - triton_poi_fused_convolution_3)
        .other          triton_poi_fused_convolution_3,@"STO_CUDA_ENTRY STV_DEFAULT"
triton_poi_fused_convolution_3:
.text.triton_poi_fused_convolution_3:
[----:B------:R-:W0:Y:S02]  /*0000*/  LDC R1, c[0x0][0x28] ;  /* 0x00000a00ff017b82 */ /* 0x000e240000000800 */
[----:B------:R-:W1:Y:S01]  /*0010*/  S2R R0, SR_TID.X ;  /* 0x0000000000007919 */ /* 0x000e620000002100 */
[----:B------:R-:W2:Y:S01]  /*0020*/  LDC.64 R2, c[0x0][0x210] ;  /* 0x00008400ff027b82 */ /* 0x000ea20000000a00 */
[----:B------:R-:W-:Y:S01]  /*0030*/  ULDC.64 UR4, c[0x0][0x208] ;  /* 0x0000820000047ab9 */ /* 0x000fe20000000a00 */
[----:B------:R-:W3:Y:S06]  /*0040*/  S2R R7, SR_CTAID.X ;  /* 0x0000000000077919 */ /* 0x000eec0000002500 */
[----:B------:R-:W4:Y:S01]  /*0050*/  LDC.64 R4, c[0x0][0x218] ;  /* 0x00008600ff047b82 */ /* 0x000f220000000a00 */
[----:B-1----:R-:W-:Y:S01]  /*0060*/  IMAD.SHL.U32 R0, R0, 0x2, RZ ;  /* 0x0000000200007824 */ /* 0x002fe200078e00ff */
[----:B---3--:R-:W-:-:S04]  /*0070*/  SHF.R.S32.HI R6, RZ, 0x17, R7 ;  /* 0x00000017ff067819 */ /* 0x008fc80000011407 */
[----:B------:R-:W-:Y:S02]  /*0080*/  LOP3.LUT R0, R0, 0xfe, RZ, 0xc0, !PT ;  /* 0x000000fe00007812 */ /* 0x000fe400078ec0ff */
[----:B------:R-:W-:-:S03]  /*0090*/  SGXT R6, R6, 0x1 ;  /* 0x000000010606781a */ /* 0x000fc60000000200 */
[----:B------:R-:W-:-:S04]  /*00a0*/  IMAD R7, R7, 0x100, R0 ;  /* 0x0000010007077824 */ /* 0x000fc800078e0200 */
[C---:B--2---:R-:W-:Y:S01]  /*00b0*/  IMAD.WIDE R2, R7.reuse, 0x4, R2 ;  /* 0x0000000407027825 */ /* 0x044fe200078e0202 */
[----:B------:R-:W-:Y:S02]  /*00c0*/  LEA.HI R6, R6, R7, RZ, 0x4 ;  /* 0x0000000706067211 */ /* 0x000fe400078f20ff */
[----:B------:R-:W-:Y:S02]  /*00d0*/  ISETP.GE.AND P0, PT, R7, 0x100, PT ;  /* 0x000001000700780c */ /* 0x000fe40003f06270 */
[----:B------:R-:W-:-:S04]  /*00e0*/  SHF.R.S32.HI R6, RZ, 0x4, R6 ;  /* 0x00000004ff067819 */ /* 0x000fc80000011406 */
[----:B------:R-:W-:-:S04]  /*00f0*/  LEA.HI R0, R6, R6, RZ, 0x2 ;  /* 0x0000000606007211 */ /* 0x000fc800078f10ff */
[----:B------:R-:W-:Y:S01]  /*0100*/  LOP3.LUT R9, R0, 0xfffffffc, RZ, 0xc0, !PT ;  /* 0xfffffffc00097812 */ /* 0x000fe200078ec0ff */
[----:B------:R-:W-:-:S04]  /*0110*/  IMAD.MOV.U32 R0, RZ, RZ, RZ ;  /* 0x000000ffff007224 */ /* 0x000fc800078e00ff */
[----:B------:R-:W-:Y:S01]  /*0120*/  IMAD.IADD R9, R6, 0x1, -R9 ;  /* 0x0000000106097824 */ /* 0x000fe200078e0a09 */
[----:B------:R-:W-:-:S03]  /*0130*/  CS2R R6, SRZ ;  /* 0x0000000000067805 */ /* 0x000fc6000001ff00 */
[----:B----4-:R-:W-:-:S03]  /*0140*/  IMAD.WIDE R4, R9, 0x4, R4 ;  /* 0x0000000409047825 */ /* 0x010fc600078e0204 */
[----:B------:R-:W2:Y:S01]  /*0150*/  @!P0 LDG.E.64 R6, desc[UR4][R2.64] ;  /* 0x0000000402068981 */ /* 0x000ea2000c1e1b00 */
[----:B------:R-:W-:-:S03]  /*0160*/  IMAD.MOV.U32 R9, RZ, RZ, RZ ;  /* 0x000000ffff097224 */ /* 0x000fc600078e00ff */
[----:B------:R-:W2:Y:S04]  /*0170*/  @!P0 LDG.E.EL R0, desc[UR4][R4.64] ;  /* 0x0000000404008981 */ /* 0x000ea8000c2e1900 */
[----:B------:R-:W3:Y:S01]  /*0180*/  @!P0 LDG.E.EL R9, desc[UR4][R4.64] ;  /* 0x0000000404098981 */ /* 0x000ee2000c2e1900 */
[----:B--2---:R-:W-:Y:S01]  /*0190*/  FADD R7, R0, R7 ;  /* 0x0000000700077221 */ /* 0x004fe20000000000 */
[----:B---3--:R-:W-:Y:S01]  /*01a0*/  FADD R6, R9, R6 ;  /* 0x0000000609067221 */ /* 0x008fe20000000000 */
[----:B------:R-:W-:Y:S06]  /*01b0*/  @P0 EXIT ;  /* 0x000000000000094d */ /* 0x000fec0003800000 */
[----:B------:R-:W-:Y:S01]  /*01c0*/  STG.E.64 desc[UR4][R2.64], R6 ;  /* 0x0000000602007986 */ /* 0x000fe2000c101b04 */
[----:B------:R-:W-:Y:S05]  /*01d0*/  EXIT ;  /* 0x000000000000794d */ /* 0x000fea0003800000 */
.L_x_0:
[----:B------:R-:W-:-:S00]  /*01e0*/  BRA `(.L_x_0) ;  /* 0xfffffffc00fc7947 */ /* 0x000fc0000383ffff */
[----:B------:R-:W-:-:S00]  /*01f0*/  NOP ;  /* 0x0000000000007918 */ /* 0x000fc00000000000 */
        /* <DEDUP_REMOVED lines=8> */
.L_x_1:


//--------------------- .nv.constant0.triton_poi_fused_convolution_3 --------------------------
	.section	.nv.constant0.triton_poi_fused_convolution_3,"a",@progbits
	.sectionflags	@""
	.align	4
.nv.constant0.triton_poi_fused_convolution_3:
	.zero		548
